//
// Generated by NVIDIA NVVM Compiler
//
// Compiler Build ID: CL-36424714
// Cuda compilation tools, release 13.0, V13.0.88
// Based on NVVM 20.0.0
//

.version 9.0
.target sm_100
.address_size 64

	// .globl	_Z10cuda_mergePfS_i

.visible .entry _Z10cuda_mergePfS_i(
	.param .u64 .ptr .align 1 _Z10cuda_mergePfS_i_param_0,
	.param .u64 .ptr .align 1 _Z10cuda_mergePfS_i_param_1,
	.param .u32 _Z10cuda_mergePfS_i_param_2
)
{
	.reg .pred 	%p<26>;
	.reg .b16 	%rs<3>;
	.reg .b32 	%r<106>;
	.reg .b32 	%f<18>;
	.reg .b64 	%rd<41>;

	ld.param.u64 	%rd9, [_Z10cuda_mergePfS_i_param_0];
	ld.param.u64 	%rd10, [_Z10cuda_mergePfS_i_param_1];
	ld.param.u32 	%r63, [_Z10cuda_mergePfS_i_param_2];
	cvta.to.global.u64 	%rd1, %rd9;
	cvta.to.global.u64 	%rd2, %rd10;
	mov.u32 	%r64, %ntid.x;
	mov.u32 	%r65, %ctaid.x;
	mov.u32 	%r66, %tid.x;
	mad.lo.s32 	%r67, %r64, %r65, %r66;
	mul.lo.s32 	%r68, %r63, %r67;
	shl.b32 	%r100, %r68, 1;
	add.s32 	%r2, %r100, %r63;
	add.s32 	%r69, %r68, %r63;
	shl.b32 	%r3, %r69, 1;
	setp.gt.s32 	%p1, %r68, 8388607;
	setp.gt.s32 	%p2, %r69, 8388608;
	or.pred  	%p3, %p1, %p2;
	@%p3 bra 	$L__BB0_27;
	setp.lt.s32 	%p4, %r63, 1;
	setp.ge.s32 	%p5, %r2, %r3;
	or.pred  	%p6, %p4, %p5;
	mov.u32 	%r78, %r100;
	mov.u32 	%r79, %r2;
	mov.u32 	%r89, %r100;
	@%p6 bra 	$L__BB0_2;
	bra.uni 	$L__BB0_15;
$L__BB0_2:
	setp.ge.s32 	%p11, %r78, %r2;
	@%p11 bra 	$L__BB0_9;
	sub.s32 	%r71, %r2, %r78;
	and.b32  	%r7, %r71, 3;
	setp.eq.s32 	%p12, %r7, 0;
	mov.u32 	%r85, %r78;
	@%p12 bra 	$L__BB0_6;
	neg.s32 	%r81, %r7;
	mov.u32 	%r85, %r78;
$L__BB0_5:
	.pragma "nounroll";
	mul.wide.s32 	%rd19, %r89, 4;
	add.s64 	%rd20, %rd2, %rd19;
	mul.wide.s32 	%rd21, %r85, 4;
	add.s64 	%rd22, %rd1, %rd21;
	ld.global.f32 	%f3, [%rd22];
	st.global.f32 	[%rd20], %f3;
	add.s32 	%r85, %r85, 1;
	add.s32 	%r89, %r89, 1;
	add.s32 	%r81, %r81, 1;
	setp.ne.s32 	%p13, %r81, 0;
	@%p13 bra 	$L__BB0_5;
$L__BB0_6:
	sub.s32 	%r72, %r78, %r2;
	setp.gt.u32 	%p14, %r72, -4;
	@%p14 bra 	$L__BB0_9;
	add.s64 	%rd3, %rd1, 8;
	sub.s32 	%r95, %r85, %r2;
	add.s64 	%rd4, %rd2, 8;
$L__BB0_8:
	mul.wide.s32 	%rd23, %r85, 4;
	add.s64 	%rd24, %rd3, %rd23;
	mul.wide.s32 	%rd25, %r89, 4;
	add.s64 	%rd26, %rd4, %rd25;
	ld.global.f32 	%f4, [%rd24+-8];
	st.global.f32 	[%rd26+-8], %f4;
	ld.global.f32 	%f5, [%rd24+-4];
	st.global.f32 	[%rd26+-4], %f5;
	ld.global.f32 	%f6, [%rd24];
	st.global.f32 	[%rd26], %f6;
	ld.global.f32 	%f7, [%rd24+4];
	st.global.f32 	[%rd26+4], %f7;
	add.s32 	%r85, %r85, 4;
	add.s32 	%r89, %r89, 4;
	add.s32 	%r95, %r95, 4;
	setp.eq.s32 	%p15, %r95, 0;
	@%p15 bra 	$L__BB0_9;
	bra.uni 	$L__BB0_8;
$L__BB0_9:
	setp.ge.s32 	%p16, %r79, %r3;
	@%p16 bra 	$L__BB0_20;
	sub.s32 	%r73, %r3, %r79;
	and.b32  	%r28, %r73, 3;
	setp.eq.s32 	%p17, %r28, 0;
	mov.u32 	%r94, %r79;
	@%p17 bra 	$L__BB0_13;
	neg.s32 	%r90, %r28;
	mov.u32 	%r94, %r79;
$L__BB0_12:
	.pragma "nounroll";
	mul.wide.s32 	%rd27, %r89, 4;
	add.s64 	%rd28, %rd2, %rd27;
	mul.wide.s32 	%rd29, %r94, 4;
	add.s64 	%rd30, %rd1, %rd29;
	ld.global.f32 	%f8, [%rd30];
	st.global.f32 	[%rd28], %f8;
	add.s32 	%r94, %r94, 1;
	add.s32 	%r89, %r89, 1;
	add.s32 	%r90, %r90, 1;
	setp.ne.s32 	%p18, %r90, 0;
	@%p18 bra 	$L__BB0_12;
$L__BB0_13:
	sub.s32 	%r74, %r79, %r3;
	setp.gt.u32 	%p19, %r74, -4;
	@%p19 bra 	$L__BB0_20;
	add.s64 	%rd5, %rd1, 8;
	sub.s32 	%r101, %r94, %r3;
	add.s64 	%rd6, %rd2, 8;
	bra.uni 	$L__BB0_19;
$L__BB0_15:
	mul.wide.s32 	%rd11, %r78, 4;
	add.s64 	%rd12, %rd1, %rd11;
	ld.global.f32 	%f1, [%rd12];
	mul.wide.s32 	%rd13, %r79, 4;
	add.s64 	%rd14, %rd1, %rd13;
	ld.global.f32 	%f2, [%rd14];
	setp.geu.f32 	%p7, %f1, %f2;
	@%p7 bra 	$L__BB0_17;
	mul.wide.s32 	%rd17, %r89, 4;
	add.s64 	%rd18, %rd2, %rd17;
	st.global.f32 	[%rd18], %f1;
	add.s32 	%r78, %r78, 1;
	bra.uni 	$L__BB0_18;
$L__BB0_17:
	mul.wide.s32 	%rd15, %r89, 4;
	add.s64 	%rd16, %rd2, %rd15;
	st.global.f32 	[%rd16], %f2;
	add.s32 	%r79, %r79, 1;
$L__BB0_18:
	add.s32 	%r89, %r89, 1;
	setp.lt.s32 	%p8, %r78, %r2;
	setp.lt.s32 	%p9, %r79, %r3;
	and.pred  	%p10, %p8, %p9;
	@%p10 bra 	$L__BB0_15;
	bra.uni 	$L__BB0_2;
$L__BB0_19:
	mul.wide.s32 	%rd31, %r94, 4;
	add.s64 	%rd32, %rd5, %rd31;
	mul.wide.s32 	%rd33, %r89, 4;
	add.s64 	%rd34, %rd6, %rd33;
	ld.global.f32 	%f9, [%rd32+-8];
	st.global.f32 	[%rd34+-8], %f9;
	ld.global.f32 	%f10, [%rd32+-4];
	st.global.f32 	[%rd34+-4], %f10;
	ld.global.f32 	%f11, [%rd32];
	st.global.f32 	[%rd34], %f11;
	ld.global.f32 	%f12, [%rd32+4];
	st.global.f32 	[%rd34+4], %f12;
	add.s32 	%r94, %r94, 4;
	add.s32 	%r89, %r89, 4;
	add.s32 	%r101, %r101, 4;
	setp.eq.s32 	%p20, %r101, 0;
	@%p20 bra 	$L__BB0_20;
	bra.uni 	$L__BB0_19;
$L__BB0_20:
	setp.ge.s32 	%p21, %r100, %r3;
	@%p21 bra 	$L__BB0_27;
	shl.b32 	%r45, %r63, 1;
	and.b32  	%r75, %r45, 2;
	setp.eq.s32 	%p22, %r75, 0;
	@%p22 bra 	$L__BB0_24;
	cvt.u16.u32 	%rs1, %r63;
	and.b16  	%rs2, %rs1, 1;
	mul.wide.u16 	%r76, %rs2, 2;
	neg.s32 	%r98, %r76;
$L__BB0_23:
	.pragma "nounroll";
	mul.wide.s32 	%rd35, %r100, 4;
	add.s64 	%rd36, %rd1, %rd35;
	add.s64 	%rd37, %rd2, %rd35;
	ld.global.f32 	%f13, [%rd37];
	st.global.f32 	[%rd36], %f13;
	add.s32 	%r100, %r100, 1;
	add.s32 	%r98, %r98, 1;
	setp.ne.s32 	%p23, %r98, 0;
	@%p23 bra 	$L__BB0_23;
$L__BB0_24:
	add.s32 	%r77, %r45, -1;
	setp.lt.u32 	%p24, %r77, 3;
	@%p24 bra 	$L__BB0_27;
	sub.s32 	%r104, %r100, %r3;
	add.s64 	%rd7, %rd2, 8;
	add.s64 	%rd8, %rd1, 8;
$L__BB0_26:
	mul.wide.s32 	%rd38, %r100, 4;
	add.s64 	%rd39, %rd7, %rd38;
	add.s64 	%rd40, %rd8, %rd38;
	ld.global.f32 	%f14, [%rd39+-8];
	st.global.f32 	[%rd40+-8], %f14;
	ld.global.f32 	%f15, [%rd39+-4];
	st.global.f32 	[%rd40+-4], %f15;
	ld.global.f32 	%f16, [%rd39];
	st.global.f32 	[%rd40], %f16;
	ld.global.f32 	%f17, [%rd39+4];
	st.global.f32 	[%rd40+4], %f17;
	add.s32 	%r100, %r100, 4;
	add.s32 	%r104, %r104, 4;
	setp.ne.s32 	%p25, %r104, 0;
	@%p25 bra 	$L__BB0_26;
$L__BB0_27:
	ret;

}


// ===== COMPILED SASS (sm_100) =====

	.target	sm_100

	.elftype	@"ET_EXEC"


//--------------------- .note.nv.tkinfo           --------------------------
	.section	.note.nv.tkinfo,"",@"SHT_NOTE"
	.sectionflags	@"SHF_NOTE_NV_TKINFO"
	.tkinfo
        /*0018*/ 	.word	0x00000002
        /*0030*/ 	.string	""
        /*0030*/ 	.string	"ptxas"
        /*0030*/ 	.string	"Cuda compilation tools, release 13.0, V13.0.88"
        /*0030*/ 	.string	"Build cuda_13.0.r13.0/compiler.36424714_0"
        /*0030*/ 	.string	"-arch sm_100 -m 64 "



//--------------------- .note.nv.cuinfo           --------------------------
	.section	.note.nv.cuinfo,"",@"SHT_NOTE"
	.sectionflags	@"SHF_NOTE_NV_CUINFO"
        /*0018*/ 	.short	0x0002
        /*001a*/ 	.short	0x0064
        /*001c*/ 	.short	0x0082
	.zero		2


//--------------------- .nv.info                  --------------------------
	.section	.nv.info,"",@"SHT_CUDA_INFO"
	.align	4


	//----- nvinfo : EIATTR_REGCOUNT
	.align		4
        /*0000*/ 	.byte	0x04, 0x2f
        /*0002*/ 	.short	(.L_1 - .L_0)
	.align		4
.L_0:
        /*0004*/ 	.word	index@(_Z10cuda_mergePfS_i)
        /*0008*/ 	.word	0x00000018


	//----- nvinfo : EIATTR_FRAME_SIZE
	.align		4
.L_1:
        /*000c*/ 	.byte	0x04, 0x11
        /*000e*/ 	.short	(.L_3 - .L_2)
	.align		4
.L_2:
        /*0010*/ 	.word	index@(_Z10cuda_mergePfS_i)
        /*0014*/ 	.word	0x00000000


	//----- nvinfo : EIATTR_MIN_STACK_SIZE
	.align		4
.L_3:
        /*0018*/ 	.byte	0x04, 0x12
        /*001a*/ 	.short	(.L_5 - .L_4)
	.align		4
.L_4:
        /*001c*/ 	.word	index@(_Z10cuda_mergePfS_i)
        /*0020*/ 	.word	0x00000000
.L_5:


//--------------------- .nv.compat                --------------------------
	.section	.nv.compat,"",@"SHT_CUDA_COMPAT_INFO"
	.align	4
        /*0000*/ 	.byte	0x02, 0x09, 0x00, 0x00, 0x02, 0x02, 0x01, 0x00, 0x02, 0x05, 0x05, 0x00, 0x03, 0x07, 0x01, 0x01
        /*0010*/ 	.byte	0x02, 0x03, 0x00, 0x00, 0x02, 0x06, 0x01, 0x00, 0x04, 0x0b, 0x08, 0x00, 0x09, 0x00, 0x00, 0x00
        /*0020*/ 	.byte	0x00, 0x00, 0x00, 0x00


//--------------------- .nv.info._Z10cuda_mergePfS_i --------------------------
	.section	.nv.info._Z10cuda_mergePfS_i,"",@"SHT_CUDA_INFO"
	.sectionflags	@""
	.align	4


	//----- nvinfo : EIATTR_CUDA_API_VERSION
	.align		4
        /*0000*/ 	.byte	0x04, 0x37
        /*0002*/ 	.short	(.L_7 - .L_6)
.L_6:
        /*0004*/ 	.word	0x00000082


	//----- nvinfo : EIATTR_KPARAM_INFO
	.align		4
.L_7:
        /*0008*/ 	.byte	0x04, 0x17
        /*000a*/ 	.short	(.L_9 - .L_8)
.L_8:
        /*000c*/ 	.word	0x00000000
        /*0010*/ 	.short	0x0002
        /*0012*/ 	.short	0x0010
        /*0014*/ 	.byte	0x00, 0xf0, 0x11, 0x00


	//----- nvinfo : EIATTR_KPARAM_INFO
	.align		4
.L_9:
        /*0018*/ 	.byte	0x04, 0x17
        /*001a*/ 	.short	(.L_11 - .L_10)
.L_10:
        /*001c*/ 	.word	0x00000000
        /*0020*/ 	.short	0x0001
        /*0022*/ 	.short	0x0008
        /*0024*/ 	.byte	0x00, 0xf5, 0x21, 0x00


	//----- nvinfo : EIATTR_KPARAM_INFO
	.align		4
.L_11:
        /*0028*/ 	.byte	0x04, 0x17
        /*002a*/ 	.short	(.L_13 - .L_12)
.L_12:
        /*002c*/ 	.word	0x00000000
        /*0030*/ 	.short	0x0000
        /*0032*/ 	.short	0x0000
        /*0034*/ 	.byte	0x00, 0xf5, 0x21, 0x00


	//----- nvinfo : EIATTR_SPARSE_MMA_MASK
	.align		4
.L_13:
        /*0038*/ 	.byte	0x03, 0x50
        /*003a*/ 	.short	0x0000


	//----- nvinfo : EIATTR_MAXREG_COUNT
	.align		4
        /*003c*/ 	.byte	0x03, 0x1b
        /*003e*/ 	.short	0x00ff


	//----- nvinfo : EIATTR_MERCURY_ISA_VERSION
	.align		4
        /*0040*/ 	.byte	0x03, 0x5f
        /*0042*/ 	.short	0x0101


	//----- nvinfo : EIATTR_VRC_CTA_INIT_COUNT
	.align		4
        /*0044*/ 	.byte	0x02, 0x4a
	.zero		1
	.zero		1


	//----- nvinfo : EIATTR_EXIT_INSTR_OFFSETS
	.align		4
        /*0048*/ 	.byte	0x04, 0x1c
        /*004a*/ 	.short	(.L_15 - .L_14)


	//   ....[0]....
.L_14:
        /*004c*/ 	.word	0x000000a0


	//   ....[1]....
        /*0050*/ 	.word	0x00000840


	//   ....[2]....
        /*0054*/ 	.word	0x00000990


	//   ....[3]....
        /*0058*/ 	.word	0x00000b20


	//----- nvinfo : EIATTR_CRS_STACK_SIZE
	.align		4
.L_15:
        /*005c*/ 	.byte	0x04, 0x1e
        /*005e*/ 	.short	(.L_17 - .L_16)
.L_16:
        /*0060*/ 	.word	0x00000000


	//----- nvinfo : EIATTR_CBANK_PARAM_SIZE
	.align		4
.L_17:
        /*0064*/ 	.byte	0x03, 0x19
        /*0066*/ 	.short	0x0014


	//----- nvinfo : EIATTR_PARAM_CBANK
	.align		4
        /*0068*/ 	.byte	0x04, 0x0a
        /*006a*/ 	.short	(.L_19 - .L_18)
	.align		4
.L_18:
        /*006c*/ 	.word	index@(.nv.constant0._Z10cuda_mergePfS_i)
        /*0070*/ 	.short	0x0380
        /*0072*/ 	.short	0x0014


	//----- nvinfo : EIATTR_SW_WAR
	.align		4
.L_19:
        /*0074*/ 	.byte	0x04, 0x36
        /*0076*/ 	.short	(.L_21 - .L_20)
.L_20:
        /*0078*/ 	.word	0x00000008
.L_21:


//--------------------- .nv.callgraph             --------------------------
	.section	.nv.callgraph,"",@"SHT_CUDA_CALLGRAPH"
	.align	4
	.sectionentsize	8
	.align		4
        /*0000*/ 	.word	0x00000000
	.align		4
        /*0004*/ 	.word	0xffffffff
	.align		4
        /*0008*/ 	.word	0x00000000
	.align		4
        /*000c*/ 	.word	0xfffffffe
	.align		4
        /*0010*/ 	.word	0x00000000
	.align		4
        /*0014*/ 	.word	0xfffffffd
	.align		4
        /*0018*/ 	.word	0x00000000
	.align		4
        /*001c*/ 	.word	0xfffffffc


//--------------------- .text._Z10cuda_mergePfS_i --------------------------
	.section	.text._Z10cuda_mergePfS_i,"ax",@progbits
	.align	128
        .global         _Z10cuda_mergePfS_i
        .type           _Z10cuda_mergePfS_i,@function
        .size           _Z10cuda_mergePfS_i,(.L_x_19 - _Z10cuda_mergePfS_i)
        .other          _Z10cuda_mergePfS_i,@"STO_CUDA_ENTRY STV_DEFAULT"
_Z10cuda_mergePfS_i:
.text._Z10cuda_mergePfS_i:
[----:B------:R-:W-:Y:S01]  /*0000*/  LDC R1, c[0x0][0x37c] ;  /* 0x0000df00ff017b82 */ /* 0x000fe20000000800 */
[----:B------:R-:W0:Y:S07]  /*0010*/  S2R R0, SR_CTAID.X ;  /* 0x0000000000007919 */ /* 0x000e2e0000002500 */
[----:B------:R-:W1:Y:S01]  /*0020*/  LDC R5, c[0x0][0x390] ;  /* 0x0000e400ff057b82 */ /* 0x000e620000000800 */
[----:B------:R-:W0:Y:S01]  /*0030*/  LDCU UR4, c[0x0][0x360] ;  /* 0x00006c00ff0477ac */ /* 0x000e220008000800 */
[----:B------:R-:W0:Y:S02]  /*0040*/  S2R R3, SR_TID.X ;  /* 0x0000000000037919 */ /* 0x000e240000002100 */
[----:B0-----:R-:W-:-:S04]  /*0050*/  IMAD R0, R0, UR4, R3 ;  /* 0x0000000400007c24 */ /* 0x001fc8000f8e0203 */
[----:B-1----:R-:W-:-:S04]  /*0060*/  IMAD R0, R0, R5, RZ ;  /* 0x0000000500007224 */ /* 0x002fc800078e02ff */
[----:B------:R-:W-:-:S05]  /*0070*/  IMAD.IADD R3, R0, 0x1, R5 ;  /* 0x0000000100037824 */ /* 0x000fca00078e0205 */
[----:B------:R-:W-:-:S04]  /*0080*/  ISETP.GT.AND P0, PT, R3, 0x800000, PT ;  /* 0x008000000300780c */ /* 0x000fc80003f04270 */
[----:B------:R-:W-:-:S13]  /*0090*/  ISETP.GT.OR P0, PT, R0, 0x7fffff, P0 ;  /* 0x007fffff0000780c */ /* 0x000fda0000704670 */
[----:B------:R-:W-:Y:S05]  /*00a0*/  @P0 EXIT ;  /* 0x000000000000094d */ /* 0x000fea0003800000 */
[----:B------:R-:W-:Y:S01]  /*00b0*/  IMAD.SHL.U32 R0, R0, 0x2, RZ ;  /* 0x0000000200007824 */ /* 0x000fe200078e00ff */
[----:B------:R-:W-:Y:S01]  /*00c0*/  SHF.L.U32 R3, R3, 0x1, RZ ;  /* 0x0000000103037819 */ /* 0x000fe200000006ff */
[----:B------:R-:W0:Y:S01]  /*00d0*/  LDC.64 R14, c[0x0][0x380] ;  /* 0x0000e000ff0e7b82 */ /* 0x000e220000000a00 */
[----:B------:R-:W1:Y:S01]  /*00e0*/  LDCU.64 UR6, c[0x0][0x358] ;  /* 0x00006b00ff0677ac */ /* 0x000e620008000a00 */
[----:B------:R-:W-:Y:S01]  /*00f0*/  IMAD.IADD R6, R0, 0x1, R5 ;  /* 0x0000000100067824 */ /* 0x000fe200078e0205 */
[----:B------:R-:W-:Y:S01]  /*0100*/  BSSY.RECONVERGENT B0, `(.L_x_0) ;  /* 0x0000016000007945 */ /* 0x000fe20003800200 */
[----:B------:R-:W-:Y:S02]  /*0110*/  MOV R2, R0 ;  /* 0x0000000000027202 */ /* 0x000fe40000000f00 */
[----:B------:R-:W-:Y:S01]  /*0120*/  IMAD.MOV.U32 R4, RZ, RZ, R6 ;  /* 0x000000ffff047224 */ /* 0x000fe200078e0006 */
[----:B------:R-:W-:Y:S01]  /*0130*/  ISETP.GE.AND P0, PT, R6, R3, PT ;  /* 0x000000030600720c */ /* 0x000fe20003f06270 */
[----:B------:R-:W2:Y:S03]  /*0140*/  LDC.64 R16, c[0x0][0x388] ;  /* 0x0000e200ff107b82 */ /* 0x000ea60000000a00 */
[----:B------:R-:W-:Y:S01]  /*0150*/  ISETP.LT.OR P0, PT, R5, 0x1, P0 ;  /* 0x000000010500780c */ /* 0x000fe20000701670 */
[----:B------:R-:W-:-:S12]  /*0160*/  IMAD.MOV.U32 R5, RZ, RZ, R0 ;  /* 0x000000ffff057224 */ /* 0x000fd800078e0000 */
[----:B-1----:R-:W-:Y:S05]  /*0170*/  @P0 BRA `(.L_x_1) ;  /* 0x0000000000380947 */ /* 0x002fea0003800000 */
.L_x_2:
[----:B0-----:R-:W-:-:S04]  /*0180*/  IMAD.WIDE R8, R5, 0x4, R14 ;  /* 0x0000000405087825 */ /* 0x001fc800078e020e */
[----:B------:R-:W-:Y:S02]  /*0190*/  IMAD.WIDE R10, R4, 0x4, R14 ;  /* 0x00000004040a7825 */ /* 0x000fe400078e020e */
[----:B------:R-:W3:Y:S04]  /*01a0*/  LDG.E R9, desc[UR6][R8.64] ;  /* 0x0000000608097981 */ /* 0x000ee8000c1e1900 */
[----:B------:R-:W3:Y:S01]  /*01b0*/  LDG.E R10, desc[UR6][R10.64] ;  /* 0x000000060a0a7981 */ /* 0x000ee2000c1e1900 */
[----:B--2---:R-:W-:-:S04]  /*01c0*/  IMAD.WIDE R12, R2, 0x4, R16 ;  /* 0x00000004020c7825 */ /* 0x004fc800078e0210 */
[----:B------:R-:W-:Y:S01]  /*01d0*/  VIADD R2, R2, 0x1 ;  /* 0x0000000102027836 */ /* 0x000fe20000000000 */
[----:B---3--:R-:W-:-:S13]  /*01e0*/  FSETP.GEU.AND P0, PT, R9, R10, PT ;  /* 0x0000000a0900720b */ /* 0x008fda0003f0e000 */
[----:B------:R-:W-:Y:S01]  /*01f0*/  @P0 VIADD R4, R4, 0x1 ;  /* 0x0000000104040836 */ /* 0x000fe20000000000 */
[----:B------:R-:W-:Y:S01]  /*0200*/  @!P0 IADD3 R5, PT, PT, R5, 0x1, RZ ;  /* 0x0000000105058810 */ /* 0x000fe20007ffe0ff */
[----:B------:R1:W-:Y:S03]  /*0210*/  @!P0 STG.E desc[UR6][R12.64], R9 ;  /* 0x000000090c008986 */ /* 0x0003e6000c101906 */
[----:B------:R-:W-:Y:S01]  /*0220*/  ISETP.LT.AND P1, PT, R5, R6, PT ;  /* 0x000000060500720c */ /* 0x000fe20003f21270 */
[----:B------:R1:W-:Y:S01]  /*0230*/  @P0 STG.E desc[UR6][R12.64], R10 ;  /* 0x0000000a0c000986 */ /* 0x0003e2000c101906 */
[----:B------:R-:W-:-:S13]  /*0240*/  ISETP.GE.AND P0, PT, R4, R3, PT ;  /* 0x000000030400720c */ /* 0x000fda0003f06270 */
[----:B-1----:R-:W-:Y:S05]  /*0250*/  @!P0 BRA P1, `(.L_x_2) ;  /* 0xfffffffc00c88947 */ /* 0x002fea000083ffff */
.L_x_1:
[----:B------:R-:W-:Y:S05]  /*0260*/  BSYNC.RECONVERGENT B0 ;  /* 0x0000000000007941 */ /* 0x000fea0003800200 */
.L_x_0:
[----:B------:R-:W-:Y:S01]  /*0270*/  ISETP.GE.AND P0, PT, R5, R6, PT ;  /* 0x000000060500720c */ /* 0x000fe20003f06270 */
[----:B------:R-:W-:-:S12]  /*0280*/  BSSY.RECONVERGENT B0, `(.L_x_3) ;  /* 0x000002c000007945 */ /* 0x000fd80003800200 */
[----:B------:R-:W-:Y:S05]  /*0290*/  @P0 BRA `(.L_x_4) ;  /* 0x0000000000a80947 */ /* 0x000fea0003800000 */
[C---:B------:R-:W-:Y:S01]  /*02a0*/  IMAD.IADD R7, R6.reuse, 0x1, -R5 ;  /* 0x0000000106077824 */ /* 0x040fe200078e0a05 */
[----:B------:R-:W-:Y:S01]  /*02b0*/  IADD3 R8, PT, PT, -R6, R5, RZ ;  /* 0x0000000506087210 */ /* 0x000fe20007ffe1ff */
[----:B------:R-:W-:Y:S03]  /*02c0*/  BSSY.RECONVERGENT B1, `(.L_x_5) ;  /* 0x0000010000017945 */ /* 0x000fe60003800200 */
[----:B------:R-:W-:Y:S02]  /*02d0*/  LOP3.LUT P1, R7, R7, 0x3, RZ, 0xc0, !PT ;  /* 0x0000000307077812 */ /* 0x000fe4000782c0ff */
[----:B------:R-:W-:-:S11]  /*02e0*/  ISETP.GT.U32.AND P0, PT, R8, -0x4, PT ;  /* 0xfffffffc0800780c */ /* 0x000fd60003f04070 */
[----:B------:R-:W-:Y:S05]  /*02f0*/  @!P1 BRA `(.L_x_6) ;  /* 0x0000000000309947 */ /* 0x000fea0003800000 */
[----:B0-----:R-:W0:Y:S01]  /*0300*/  LDC.64 R14, c[0x0][0x380] ;  /* 0x0000e000ff0e7b82 */ /* 0x001e220000000a00 */
[----:B------:R-:W-:-:S07]  /*0310*/  IMAD.MOV R7, RZ, RZ, -R7 ;  /* 0x000000ffff077224 */ /* 0x000fce00078e0a07 */
[----:B------:R-:W1:Y:S02]  /*0320*/  LDC.64 R12, c[0x0][0x388] ;  /* 0x0000e200ff0c7b82 */ /* 0x000e640000000a00 */
.L_x_7:
[----:B0--3--:R-:W-:-:S06]  /*0330*/  IMAD.WIDE R10, R5, 0x4, R14 ;  /* 0x00000004050a7825 */ /* 0x009fcc00078e020e */
[----:B------:R-:W3:Y:S01]  /*0340*/  LDG.E R11, desc[UR6][R10.64] ;  /* 0x000000060a0b7981 */ /* 0x000ee2000c1e1900 */
[----:B-1----:R-:W-:Y:S01]  /*0350*/  IMAD.WIDE R8, R2, 0x4, R12 ;  /* 0x0000000402087825 */ /* 0x002fe200078e020c */
[----:B------:R-:W-:-:S03]  /*0360*/  IADD3 R5, PT, PT, R5, 0x1, RZ ;  /* 0x0000000105057810 */ /* 0x000fc60007ffe0ff */
[----:B------:R-:W-:Y:S02]  /*0370*/  VIADD R7, R7, 0x1 ;  /* 0x0000000107077836 */ /* 0x000fe40000000000 */
[----:B------:R-:W-:-:S03]  /*0380*/  VIADD R2, R2, 0x1 ;  /* 0x0000000102027836 */ /* 0x000fc60000000000 */
[----:B------:R-:W-:Y:S01]  /*0390*/  ISETP.NE.AND P1, PT, R7, RZ, PT ;  /* 0x000000ff0700720c */ /* 0x000fe20003f25270 */
[----:B---3--:R3:W-:-:S12]  /*03a0*/  STG.E desc[UR6][R8.64], R11 ;  /* 0x0000000b08007986 */ /* 0x0087d8000c101906 */
[----:B------:R-:W-:Y:S05]  /*03b0*/  @P1 BRA `(.L_x_7) ;  /* 0xfffffffc00dc1947 */ /* 0x000fea000383ffff */
.L_x_6:
[----:B------:R-:W-:Y:S05]  /*03c0*/  BSYNC.RECONVERGENT B1 ;  /* 0x0000000000017941 */ /* 0x000fea0003800200 */
.L_x_5:
[----:B------:R-:W-:Y:S05]  /*03d0*/  @P0 BRA `(.L_x_4) ;  /* 0x0000000000580947 */ /* 0x000fea0003800000 */
[----:B---3--:R-:W1:Y:S01]  /*03e0*/  LDC.64 R10, c[0x0][0x388] ;  /* 0x0000e200ff0a7b82 */ /* 0x008e620000000a00 */
[----:B0-----:R-:W-:-:S07]  /*03f0*/  IMAD.IADD R14, R5, 0x1, -R6 ;  /* 0x00000001050e7824 */ /* 0x001fce00078e0a06 */
[----:B------:R-:W0:Y:S01]  /*0400*/  LDC.64 R8, c[0x0][0x380] ;  /* 0x0000e000ff087b82 */ /* 0x000e220000000a00 */
[----:B-1----:R-:W-:-:S05]  /*0410*/  IADD3 R10, P1, PT, R10, 0x8, RZ ;  /* 0x000000080a0a7810 */ /* 0x002fca0007f3e0ff */
[----:B------:R-:W-:Y:S01]  /*0420*/  IMAD.X R11, RZ, RZ, R11, P1 ;  /* 0x000000ffff0b7224 */ /* 0x000fe200008e060b */
[----:B0-----:R-:W-:-:S04]  /*0430*/  IADD3 R8, P0, PT, R8, 0x8, RZ ;  /* 0x0000000808087810 */ /* 0x001fc80007f1e0ff */
[----:B------:R-:W-:-:S09]  /*0440*/  IADD3.X R9, PT, PT, RZ, R9, RZ, P0, !PT ;  /* 0x00000009ff097210 */ /* 0x000fd200007fe4ff */
.L_x_8:
[----:B------:R-:W-:-:S05]  /*0450*/  IMAD.WIDE R6, R5, 0x4, R8 ;  /* 0x0000000405067825 */ /* 0x000fca00078e0208 */
[----:B-1----:R-:W3:Y:S01]  /*0460*/  LDG.E R15, desc[UR6][R6.64+-0x8] ;  /* 0xfffff806060f7981 */ /* 0x002ee2000c1e1900 */
[----:B------:R-:W-:-:S05]  /*0470*/  IMAD.WIDE R12, R2, 0x4, R10 ;  /* 0x00000004020c7825 */ /* 0x000fca00078e020a */
[----:B---3--:R1:W-:Y:S04]  /*0480*/  STG.E desc[UR6][R12.64+-0x8], R15 ;  /* 0xfffff80f0c007986 */ /* 0x0083e8000c101906 */
[----:B--2---:R-:W2:Y:S04]  /*0490*/  LDG.E R17, desc[UR6][R6.64+-0x4] ;  /* 0xfffffc0606117981 */ /* 0x004ea8000c1e1900 */
[----:B--2---:R1:W-:Y:S04]  /*04a0*/  STG.E desc[UR6][R12.64+-0x4], R17 ;  /* 0xfffffc110c007986 */ /* 0x0043e8000c101906 */
[----:B------:R-:W2:Y:S04]  /*04b0*/  LDG.E R19, desc[UR6][R6.64] ;  /* 0x0000000606137981 */ /* 0x000ea8000c1e1900 */
[----:B--2---:R1:W-:Y:S04]  /*04c0*/  STG.E desc[UR6][R12.64], R19 ;  /* 0x000000130c007986 */ /* 0x0043e8000c101906 */
[----:B------:R-:W2:Y:S01]  /*04d0*/  LDG.E R21, desc[UR6][R6.64+0x4] ;  /* 0x0000040606157981 */ /* 0x000ea2000c1e1900 */
[----:B------:R-:W-:Y:S01]  /*04e0*/  IADD3 R14, PT, PT, R14, 0x4, RZ ;  /* 0x000000040e0e7810 */ /* 0x000fe20007ffe0ff */
[----:B------:R-:W-:Y:S01]  /*04f0*/  VIADD R5, R5, 0x4 ;  /* 0x0000000405057836 */ /* 0x000fe20000000000 */
[----:B------:R-:W-:-:S02]  /*0500*/  IADD3 R2, PT, PT, R2, 0x4, RZ ;  /* 0x0000000402027810 */ /* 0x000fc40007ffe0ff */
[----:B------:R-:W-:Y:S01]  /*0510*/  ISETP.NE.AND P0, PT, R14, RZ, PT ;  /* 0x000000ff0e00720c */ /* 0x000fe20003f05270 */
[----:B--2---:R1:W-:-:S12]  /*0520*/  STG.E desc[UR6][R12.64+0x4], R21 ;  /* 0x000004150c007986 */ /* 0x0043d8000c101906 */
[----:B------:R-:W-:Y:S05]  /*0530*/  @P0 BRA `(.L_x_8) ;  /* 0xfffffffc00c40947 */ /* 0x000fea000383ffff */
.L_x_4:
[----:B------:R-:W-:Y:S05]  /*0540*/  BSYNC.RECONVERGENT B0 ;  /* 0x0000000000007941 */ /* 0x000fea0003800200 */
.L_x_3:
        /* <DEDUP_REMOVED lines=9> */
[----:B-1----:R-:W1:Y:S01]  /*05e0*/  LDC.64 R12, c[0x0][0x380] ;  /* 0x0000e000ff0c7b82 */ /* 0x002e620000000a00 */
[----:B------:R-:W-:-:S07]  /*05f0*/  IMAD.MOV R5, RZ, RZ, -R5 ;  /* 0x000000ffff057224 */ /* 0x000fce00078e0a05 */
[----:B---3--:R-:W3:Y:S02]  /*0600*/  LDC.64 R8, c[0x0][0x388] ;  /* 0x0000e200ff087b82 */ /* 0x008ee40000000a00 */
.L_x_13:
[----:B-1--4-:R-:W-:-:S06]  /*0610*/  IMAD.WIDE R6, R4, 0x4, R12 ;  /* 0x0000000404067825 */ /* 0x012fcc00078e020c */
[----:B------:R-:W4:Y:S01]  /*0620*/  LDG.E R7, desc[UR6][R6.64] ;  /* 0x0000000606077981 */ /* 0x000f22000c1e1900 */
[C---:B---3--:R-:W-:Y:S01]  /*0630*/  IMAD.WIDE R10, R2.reuse, 0x4, R8 ;  /* 0x00000004020a7825 */ /* 0x048fe200078e0208 */
[----:B------:R-:W-:Y:S02]  /*0640*/  IADD3 R5, PT, PT, R5, 0x1, RZ ;  /* 0x0000000105057810 */ /* 0x000fe40007ffe0ff */
[----:B------:R-:W-:Y:S01]  /*0650*/  IADD3 R2, PT, PT, R2, 0x1, RZ ;  /* 0x0000000102027810 */ /* 0x000fe20007ffe0ff */
[----:B------:R-:W-:Y:S01]  /*0660*/  VIADD R4, R4, 0x1 ;  /* 0x0000000104047836 */ /* 0x000fe20000000000 */
[----:B------:R-:W-:Y:S01]  /*0670*/  ISETP.NE.AND P1, PT, R5, RZ, PT ;  /* 0x000000ff0500720c */ /* 0x000fe20003f25270 */
[----:B----4-:R4:W-:-:S12]  /*0680*/  STG.E desc[UR6][R10.64], R7 ;  /* 0x000000070a007986 */ /* 0x0109d8000c101906 */
[----:B------:R-:W-:Y:S05]  /*0690*/  @P1 BRA `(.L_x_13) ;  /* 0xfffffffc00dc1947 */ /* 0x000fea000383ffff */
.L_x_12:
[----:B------:R-:W-:Y:S05]  /*06a0*/  BSYNC.RECONVERGENT B1 ;  /* 0x0000000000017941 */ /* 0x000fea0003800200 */
.L_x_11:
[----:B------:R-:W-:Y:S05]  /*06b0*/  @P0 BRA `(.L_x_10) ;  /* 0x0000000000580947 */ /* 0x000fea0003800000 */
[----:B----4-:R-:W4:Y:S01]  /*06c0*/  LDC.64 R6, c[0x0][0x388] ;  /* 0x0000e200ff067b82 */ /* 0x010f220000000a00 */
[----:B------:R-:W-:-:S07]  /*06d0*/  IMAD.IADD R5, R4, 0x1, -R3 ;  /* 0x0000000104057824 */ /* 0x000fce00078e0a03 */
[----:B---3--:R-:W3:Y:S01]  /*06e0*/  LDC.64 R8, c[0x0][0x380] ;  /* 0x0000e000ff087b82 */ /* 0x008ee20000000a00 */
[----:B----4-:R-:W-:-:S05]  /*06f0*/  IADD3 R6, P1, PT, R6, 0x8, RZ ;  /* 0x0000000806067810 */ /* 0x010fca0007f3e0ff */
[----:B------:R-:W-:Y:S01]  /*0700*/  IMAD.X R7, RZ, RZ, R7, P1 ;  /* 0x000000ffff077224 */ /* 0x000fe200008e0607 */
[----:B---3--:R-:W-:-:S04]  /*0710*/  IADD3 R8, P0, PT, R8, 0x8, RZ ;  /* 0x0000000808087810 */ /* 0x008fc80007f1e0ff */
[----:B------:R-:W-:-:S09]  /*0720*/  IADD3.X R9, PT, PT, RZ, R9, RZ, P0, !PT ;  /* 0x00000009ff097210 */ /* 0x000fd200007fe4ff */
.L_x_14:
[----:B------:R-:W-:-:S05]  /*0730*/  IMAD.WIDE R10, R4, 0x4, R8 ;  /* 0x00000004040a7825 */ /* 0x000fca00078e0208 */
[----:B01----:R-:W3:Y:S01]  /*0740*/  LDG.E R15, desc[UR6][R10.64+-0x8] ;  /* 0xfffff8060a0f7981 */ /* 0x003ee2000c1e1900 */
        /* <DEDUP_REMOVED lines=13> */
.L_x_10:
[----:B------:R-:W-:Y:S05]  /*0820*/  BSYNC.RECONVERGENT B0 ;  /* 0x0000000000007941 */ /* 0x000fea0003800200 */
.L_x_9:
[----:B------:R-:W-:-:S13]  /*0830*/  ISETP.GE.AND P0, PT, R0, R3, PT ;  /* 0x000000030000720c */ /* 0x000fda0003f06270 */
[----:B------:R-:W-:Y:S05]  /*0840*/  @P0 EXIT ;  /* 0x000000000000094d */ /* 0x000fea0003800000 */
[----:B------:R-:W5:Y:S02]  /*0850*/  LDC R2, c[0x0][0x390] ;  /* 0x0000e400ff027b82 */ /* 0x000f640000000800 */
[----:B-----5:R-:W-:-:S05]  /*0860*/  IMAD.SHL.U32 R2, R2, 0x2, RZ ;  /* 0x0000000202027824 */ /* 0x020fca00078e00ff */
[C---:B------:R-:W-:Y:S02]  /*0870*/  LOP3.LUT P0, RZ, R2.reuse, 0x2, RZ, 0xc0, !PT ;  /* 0x0000000202ff7812 */ /* 0x040fe4000780c0ff */
[----:B------:R-:W-:-:S04]  /*0880*/  IADD3 R4, PT, PT, R2, -0x1, RZ ;  /* 0xffffffff02047810 */ /* 0x000fc80007ffe0ff */
[----:B------:R-:W-:-:S07]  /*0890*/  ISETP.GE.U32.AND P1, PT, R4, 0x3, PT ;  /* 0x000000030400780c */ /* 0x000fce0003f26070 */
[----:B------:R-:W-:Y:S06]  /*08a0*/  @!P0 BRA `(.L_x_15) ;  /* 0x0000000000388947 */ /* 0x000fec0003800000 */
[----:B------:R-:W5:Y:S01]  /*08b0*/  LDCU.U16 UR4, c[0x0][0x390] ;  /* 0x00007200ff0477ac */ /* 0x000f620008000400 */
[----:B---3--:R-:W3:Y:S08]  /*08c0*/  LDC.64 R8, c[0x0][0x380] ;  /* 0x0000e000ff087b82 */ /* 0x008ef00000000a00 */
[----:B----4-:R-:W4:Y:S01]  /*08d0*/  LDC.64 R10, c[0x0][0x388] ;  /* 0x0000e200ff0a7b82 */ /* 0x010f220000000a00 */
[----:B-----5:R-:W-:-:S04]  /*08e0*/  USHF.L.U32 UR4, UR4, 0x1, URZ ;  /* 0x0000000104047899 */ /* 0x020fc800080006ff */
[----:B------:R-:W-:-:S04]  /*08f0*/  ULOP3.LUT UR4, UR4, 0x2, URZ, 0xe2, !UPT ;  /* 0x0000000204047892 */ /* 0x000fc8000f8ee2ff */
[----:B------:R-:W-:-:S12]  /*0900*/  UIADD3 UR4, UPT, UPT, -UR4, URZ, URZ ;  /* 0x000000ff04047290 */ /* 0x000fd8000fffe1ff */
.L_x_16:
[----:B---34-:R-:W-:-:S06]  /*0910*/  IMAD.WIDE R6, R0, 0x4, R10 ;  /* 0x0000000400067825 */ /* 0x018fcc00078e020a */
[----:B------:R-:W4:Y:S01]  /*0920*/  LDG.E R7, desc[UR6][R6.64] ;  /* 0x0000000606077981 */ /* 0x000f22000c1e1900 */
[----:B---3--:R-:W-:Y:S01]  /*0930*/  IMAD.WIDE R4, R0, 0x4, R8 ;  /* 0x0000000400047825 */ /* 0x008fe200078e0208 */
[----:B------:R-:W-:-:S03]  /*0940*/  UIADD3 UR4, UPT, UPT, UR4, 0x1, URZ ;  /* 0x0000000104047890 */ /* 0x000fc6000fffe0ff */
[----:B------:R-:W-:Y:S01]  /*0950*/  VIADD R0, R0, 0x1 ;  /* 0x0000000100007836 */ /* 0x000fe20000000000 */
[----:B------:R-:W-:Y:S01]  /*0960*/  UISETP.NE.AND UP0, UPT, UR4, URZ, UPT ;  /* 0x000000ff0400728c */ /* 0x000fe2000bf05270 */
[----:B----4-:R3:W-:Y:S08]  /*0970*/  STG.E desc[UR6][R4.64], R7 ;  /* 0x0000000704007986 */ /* 0x0107f0000c101906 */
[----:B------:R-:W-:Y:S05]  /*0980*/  BRA.U UP0, `(.L_x_16) ;  /* 0xfffffffd00e07547 */ /* 0x000fea000b83ffff */
.L_x_15:
[----:B------:R-:W-:Y:S05]  /*0990*/  @!P1 EXIT ;  /* 0x000000000000994d */ /* 0x000fea0003800000 */
[----:B------:R-:W5:Y:S01]  /*09a0*/  LDCU.128 UR8, c[0x0][0x380] ;  /* 0x00007000ff0877ac */ /* 0x000f620008000c00 */
[----:B------:R-:W-:Y:S01]  /*09b0*/  IADD3 R6, PT, PT, -R3, R0, RZ ;  /* 0x0000000003067210 */ /* 0x000fe20007ffe1ff */
[----:B-----5:R-:W-:Y:S02]  /*09c0*/  UIADD3 UR4, UP0, UPT, UR10, 0x8, URZ ;  /* 0x000000080a047890 */ /* 0x020fe4000ff1e0ff */
[----:B------:R-:W-:Y:S02]  /*09d0*/  UIADD3 UR8, UP1, UPT, UR8, 0x8, URZ ;  /* 0x0000000808087890 */ /* 0x000fe4000ff3e0ff */
[----:B------:R-:W-:Y:S02]  /*09e0*/  UIADD3.X UR5, UPT, UPT, URZ, UR11, URZ, UP0, !UPT ;  /* 0x0000000bff057290 */ /* 0x000fe400087fe4ff */
[----:B------:R-:W-:-:S12]  /*09f0*/  UIADD3.X UR9, UPT, UPT, URZ, UR9, URZ, UP1, !UPT ;  /* 0x00000009ff097290 */ /* 0x000fd80008ffe4ff */
.L_x_17:
[----:B------:R-:W-:Y:S01]  /*0a00*/  MOV R3, UR5 ;  /* 0x0000000500037c02 */ /* 0x000fe20008000f00 */
[----:B------:R-:W-:-:S04]  /*0a10*/  IMAD.U32 R2, RZ, RZ, UR4 ;  /* 0x00000004ff027e24 */ /* 0x000fc8000f8e00ff */
[----:B------:R-:W-:-:S05]  /*0a20*/  IMAD.WIDE R2, R0, 0x4, R2 ;  /* 0x0000000400027825 */ /* 0x000fca00078e0202 */
[----:B---34-:R-:W3:Y:S01]  /*0a30*/  LDG.E R7, desc[UR6][R2.64+-0x8] ;  /* 0xfffff80602077981 */ /* 0x018ee2000c1e1900 */
[----:B------:R-:W-:Y:S01]  /*0a40*/  MOV R5, UR9 ;  /* 0x0000000900057c02 */ /* 0x000fe20008000f00 */
[----:B------:R-:W-:-:S04]  /*0a50*/  IMAD.U32 R4, RZ, RZ, UR8 ;  /* 0x00000008ff047e24 */ /* 0x000fc8000f8e00ff */
[----:B------:R-:W-:-:S05]  /*0a60*/  IMAD.WIDE R4, R0, 0x4, R4 ;  /* 0x0000000400047825 */ /* 0x000fca00078e0204 */
[----:B---3--:R3:W-:Y:S04]  /*0a70*/  STG.E desc[UR6][R4.64+-0x8], R7 ;  /* 0xfffff80704007986 */ /* 0x0087e8000c101906 */
[----:B------:R-:W4:Y:S04]  /*0a80*/  LDG.E R9, desc[UR6][R2.64+-0x4] ;  /* 0xfffffc0602097981 */ /* 0x000f28000c1e1900 */
[----:B----4-:R3:W-:Y:S04]  /*0a90*/  STG.E desc[UR6][R4.64+-0x4], R9 ;  /* 0xfffffc0904007986 */ /* 0x0107e8000c101906 */
[----:B------:R-:W4:Y:S04]  /*0aa0*/  LDG.E R11, desc[UR6][R2.64] ;  /* 0x00000006020b7981 */ /* 0x000f28000c1e1900 */
[----:B----4-:R3:W-:Y:S04]  /*0ab0*/  STG.E desc[UR6][R4.64], R11 ;  /* 0x0000000b04007986 */ /* 0x0107e8000c101906 */
[----:B01----:R-:W4:Y:S01]  /*0ac0*/  LDG.E R13, desc[UR6][R2.64+0x4] ;  /* 0x00000406020d7981 */ /* 0x003f22000c1e1900 */
[----:B------:R-:W-:Y:S01]  /*0ad0*/  VIADD R6, R6, 0x4 ;  /* 0x0000000406067836 */ /* 0x000fe20000000000 */
[----:B------:R-:W-:-:S04]  /*0ae0*/  IADD3 R0, PT, PT, R0, 0x4, RZ ;  /* 0x0000000400007810 */ /* 0x000fc80007ffe0ff */
[----:B------:R-:W-:Y:S01]  /*0af0*/  ISETP.NE.AND P0, PT, R6, RZ, PT ;  /* 0x000000ff0600720c */ /* 0x000fe20003f05270 */
[----:B----4-:R3:W-:-:S12]  /*0b00*/  STG.E desc[UR6][R4.64+0x4], R13 ;  /* 0x0000040d04007986 */ /* 0x0107d8000c101906 */
[----:B------:R-:W-:Y:S05]  /*0b10*/  @P0 BRA `(.L_x_17) ;  /* 0xfffffffc00b80947 */ /* 0x000fea000383ffff */
[----:B------:R-:W-:Y:S05]  /*0b20*/  EXIT ;  /* 0x000000000000794d */ /* 0x000fea0003800000 */
.L_x_18:
[----:B------:R-:W-:-:S00]  /*0b30*/  BRA `(.L_x_18) ;  /* 0xfffffffc00fc7947 */ /* 0x000fc0000383ffff */
[----:B------:R-:W-:-:S00]  /*0b40*/  NOP ;  /* 0x0000000000007918 */ /* 0x000fc00000000000 */
        /* <DEDUP_REMOVED lines=11> */
.L_x_19:


//--------------------- .nv.shared.reserved.0     --------------------------
	.section	.nv.shared.reserved.0,"aw",@nobits
	.weak		__nv_reservedSMEM_offset_0_alias
	.size		__nv_reservedSMEM_offset_0_alias, 0, 64
	.other		__nv_reservedSMEM_offset_0_alias,@"STO_CUDA_RESERVED_SHARED STV_DEFAULT"
__nv_reservedSMEM_offset_0_alias:
	.zero		0
	.zero		64


//--------------------- .nv.constant0._Z10cuda_mergePfS_i --------------------------
	.section	.nv.constant0._Z10cuda_mergePfS_i,"a",@progbits
	.sectionflags	@""
	.align	4
.nv.constant0._Z10cuda_mergePfS_i:
	.zero		916


//--------------------- SYMBOLS --------------------------

	.type		.nv.reservedSmem.offset0,@object
	.size		.nv.reservedSmem.offset0,0x4
